	.headerflags	@"EF_CUDA_TEXMODE_UNIFIED EF_CUDA_64BIT_ADDRESS EF_CUDA_ACCELERATORS EF_CUDA_SM90 EF_CUDA_VIRTUAL_SM(EF_CUDA_SM90)"
	.elftype	@"ET_EXEC"


//--------------------- .nv.info                  --------------------------
	.section	.nv.info,"",@"SHT_CUDA_INFO"
	.align	4


	//----- nvinfo : EIATTR_REGCOUNT
	.align		4
        /*0000*/ 	.byte	0x04, 0x2f
        /*0002*/ 	.short	(.L_3 - .L_2)
	.align		4
.L_2:
        /*0004*/ 	.word	index@(triton_poi_fused__native_batch_norm_legit_no_training_4)
        /*0008*/ 	.word	0x00000010


	//----- nvinfo : EIATTR_MIN_STACK_SIZE
	.align		4
.L_3:
        /*000c*/ 	.byte	0x04, 0x12
        /*000e*/ 	.short	(.L_5 - .L_4)
	.align		4
.L_4:
        /*0010*/ 	.word	index@(triton_poi_fused__native_batch_norm_legit_no_training_4)
        /*0014*/ 	.word	0x00000000


	//----- nvinfo : EIATTR_FRAME_SIZE
	.align		4
.L_5:
        /*0018*/ 	.byte	0x04, 0x11
        /*001a*/ 	.short	(.L_7 - .L_6)
	.align		4
.L_6:
        /*001c*/ 	.word	index@(triton_poi_fused__native_batch_norm_legit_no_training_4)
        /*0020*/ 	.word	0x00000000


	//----- nvinfo : EIATTR_MIN_STACK_SIZE
	.align		4
.L_7:
        /*0024*/ 	.byte	0x04, 0x12
        /*0026*/ 	.short	(.L_9 - .L_8)
	.align		4
.L_8:
        /*0028*/ 	.word	index@(triton_poi_fused__native_batch_norm_legit_no_training_4)
        /*002c*/ 	.word	0x00000000
.L_9:


//--------------------- .nv.info.triton_poi_fused__native_batch_norm_legit_no_training_4 --------------------------
	.section	.nv.info.triton_poi_fused__native_batch_norm_legit_no_training_4,"",@"SHT_CUDA_INFO"
	.sectionflags	@""
	.align	4


	//----- nvinfo : EIATTR_CUDA_API_VERSION
	.align		4
        /*0000*/ 	.byte	0x04, 0x37
        /*0002*/ 	.short	(.L_11 - .L_10)
.L_10:
        /*0004*/ 	.word	0x0000007c


	//----- nvinfo : EIATTR_KPARAM_INFO
	.align		4
.L_11:
        /*0008*/ 	.byte	0x04, 0x17
        /*000a*/ 	.short	(.L_13 - .L_12)
.L_12:
        /*000c*/ 	.word	0x00000000
        /*0010*/ 	.short	0x0006
        /*0012*/ 	.short	0x0030
        /*0014*/ 	.byte	0x00, 0xf0, 0x11, 0x00


	//----- nvinfo : EIATTR_KPARAM_INFO
	.align		4
.L_13:
        /*0018*/ 	.byte	0x04, 0x17
        /*001a*/ 	.short	(.L_15 - .L_14)
.L_14:
        /*001c*/ 	.word	0x00000000
        /*0020*/ 	.short	0x0005
        /*0022*/ 	.short	0x0028
        /*0024*/ 	.byte	0x00, 0xf4, 0x21, 0x00


	//----- nvinfo : EIATTR_KPARAM_INFO
	.align		4
.L_15:
        /*0028*/ 	.byte	0x04, 0x17
        /*002a*/ 	.short	(.L_17 - .L_16)
.L_16:
        /*002c*/ 	.word	0x00000000
        /*0030*/ 	.short	0x0004
        /*0032*/ 	.short	0x0020
        /*0034*/ 	.byte	0x00, 0xf4, 0x21, 0x00


	//----- nvinfo : EIATTR_KPARAM_INFO
	.align		4
.L_17:
        /*0038*/ 	.byte	0x04, 0x17
        /*003a*/ 	.short	(.L_19 - .L_18)
.L_18:
        /*003c*/ 	.word	0x00000000
        /*0040*/ 	.short	0x0003
        /*0042*/ 	.short	0x0018
        /*0044*/ 	.byte	0x00, 0xf4, 0x21, 0x00


	//----- nvinfo : EIATTR_KPARAM_INFO
	.align		4
.L_19:
        /*0048*/ 	.byte	0x04, 0x17
        /*004a*/ 	.short	(.L_21 - .L_20)
.L_20:
        /*004c*/ 	.word	0x00000000
        /*0050*/ 	.short	0x0002
        /*0052*/ 	.short	0x0010
        /*0054*/ 	.byte	0x00, 0xf4, 0x21, 0x00


	//----- nvinfo : EIATTR_KPARAM_INFO
	.align		4
.L_21:
        /*0058*/ 	.byte	0x04, 0x17
        /*005a*/ 	.short	(.L_23 - .L_22)
.L_22:
        /*005c*/ 	.word	0x00000000
        /*0060*/ 	.short	0x0001
        /*0062*/ 	.short	0x0008
        /*0064*/ 	.byte	0x00, 0xf4, 0x21, 0x00


	//----- nvinfo : EIATTR_KPARAM_INFO
	.align		4
.L_23:
        /*0068*/ 	.byte	0x04, 0x17
        /*006a*/ 	.short	(.L_25 - .L_24)
.L_24:
        /*006c*/ 	.word	0x00000000
        /*0070*/ 	.short	0x0000
        /*0072*/ 	.short	0x0000
        /*0074*/ 	.byte	0x00, 0xf4, 0x21, 0x00


	//----- nvinfo : EIATTR_SPARSE_MMA_MASK
	.align		4
.L_25:
        /*0078*/ 	.byte	0x03, 0x50
        /*007a*/ 	.short	0x0000


	//----- nvinfo : EIATTR_MAXREG_COUNT
	.align		4
        /*007c*/ 	.byte	0x03, 0x1b
        /*007e*/ 	.short	0x00ff


	//----- nvinfo : EIATTR_EXIT_INSTR_OFFSETS
	.align		4
        /*0080*/ 	.byte	0x04, 0x1c
        /*0082*/ 	.short	(.L_27 - .L_26)


	//   ....[0]....
.L_26:
        /*0084*/ 	.word	0x000002b0


	//----- nvinfo : EIATTR_REQNTID
	.align		4
.L_27:
        /*0088*/ 	.byte	0x04, 0x10
        /*008a*/ 	.short	(.L_29 - .L_28)
.L_28:
        /*008c*/ 	.word	0x00000080
        /*0090*/ 	.word	0x00000001
        /*0094*/ 	.word	0x00000001


	//----- nvinfo : EIATTR_CBANK_PARAM_SIZE
	.align		4
.L_29:
        /*0098*/ 	.byte	0x03, 0x19
        /*009a*/ 	.short	0x0034


	//----- nvinfo : EIATTR_PARAM_CBANK
	.align		4
        /*009c*/ 	.byte	0x04, 0x0a
        /*009e*/ 	.short	(.L_31 - .L_30)
	.align		4
.L_30:
        /*00a0*/ 	.word	index@(.nv.constant0.triton_poi_fused__native_batch_norm_legit_no_training_4)
        /*00a4*/ 	.short	0x0210
        /*00a6*/ 	.short	0x0034


	//----- nvinfo : EIATTR_SW_WAR
	.align		4
.L_31:
        /*00a8*/ 	.byte	0x04, 0x36
        /*00aa*/ 	.short	(.L_33 - .L_32)
.L_32:
        /*00ac*/ 	.word	0x00000008
.L_33:


//--------------------- .nv.callgraph             --------------------------
	.section	.nv.callgraph,"",@"SHT_CUDA_CALLGRAPH"
	.align	4
	.sectionentsize	8
	.align		4
        /*0000*/ 	.word	0x00000000
	.align		4
        /*0004*/ 	.word	0xffffffff
	.align		4
        /*0008*/ 	.word	0x00000000
	.align		4
        /*000c*/ 	.word	0xfffffffe
	.align		4
        /*0010*/ 	.word	0x00000000
	.align		4
        /*0014*/ 	.word	0xfffffffd
	.align		4
        /*0018*/ 	.word	0x00000000
	.align		4
        /*001c*/ 	.word	0xfffffffc


//--------------------- .nv.constant4             --------------------------
	.section	.nv.constant4,"a",@progbits
	.align	8
	.align		8
.nv.constant4:
        /*0000*/ 	.dword	_$_str
	.align		8
        /*0008*/ 	.dword	_$_str_$_2


//--------------------- .text.triton_poi_fused__native_batch_norm_legit_no_training_4 --------------------------
	.section	.text.triton_poi_fused__native_batch_norm_legit_no_training_4,"ax",@progbits
	.align	128
        .global         triton_poi_fused__native_batch_norm_legit_no_training_4
        .type           triton_poi_fused__native_batch_norm_legit_no_training_4,@function
        .size           triton_poi_fused__native_batch_norm_legit_no_training_4,(.L_x_1 - triton_poi_fused__native_batch_norm_legit_no_training_4)
        .other          triton_poi_fused__native_batch_norm_legit_no_training_4,@"STO_CUDA_ENTRY STV_DEFAULT"
triton_poi_fused__native_batch_norm_legit_no_training_4:
.text.triton_poi_fused__native_batch_norm_legit_no_training_4:
[----:B------:R-:W-:Y:S01]  /*0000*/  LDC R1, c[0x0][0x28] ;  /* 0x00000a00ff017b82 */ /* 0x000fe20000000800 */
[----:B------:R-:W1:Y:S07]  /*0010*/  S2R R0, SR_TID.X ;  /* 0x0000000000007919 */ /* 0x000e6e0000002100 */
[----:B------:R-:W2:Y:S01]  /*0020*/  LDC.64 R6, c[0x0][0x220] ;  /* 0x00008800ff067b82 */ /* 0x000ea20000000a00 */
[----:B------:R-:W-:Y:S01]  /*0030*/  ULDC.64 UR4, c[0x0][0x208] ;  /* 0x0000820000047ab9 */ /* 0x000fe20000000a00 */
[----:B------:R-:W3:Y:S06]  /*0040*/  S2R R3, SR_CTAID.X ;  /* 0x0000000000037919 */ /* 0x000eec0000002500 */
[----:B------:R-:W4:Y:S08]  /*0050*/  LDC.64 R4, c[0x0][0x218] ;  /* 0x00008600ff047b82 */ /* 0x000f300000000a00 */
[----:B------:R-:W5:Y:S08]  /*0060*/  LDC.64 R8, c[0x0][0x228] ;  /* 0x00008a00ff087b82 */ /* 0x000f700000000a00 */
[----:B------:R-:W5:Y:S01]  /*0070*/  LDC.64 R10, c[0x0][0x230] ;  /* 0x00008c00ff0a7b82 */ /* 0x000f620000000a00 */
[----:B-1----:R-:W-:-:S02]  /*0080*/  LOP3.LUT R0, R0, 0x7f, RZ, 0xc0, !PT ;  /* 0x0000007f00007812 */ /* 0x002fc400078ec0ff */
[----:B---3--:R-:W-:Y:S02]  /*0090*/  SHF.R.S32.HI R2, RZ, 0x18, R3 ;  /* 0x00000018ff027819 */ /* 0x008fe40000011403 */
[----:B------:R-:W-:Y:S02]  /*00a0*/  LEA R0, R3, R0, 0x7 ;  /* 0x0000000003007211 */ /* 0x000fe400078e38ff */
[----:B------:R-:W-:-:S04]  /*00b0*/  SGXT R3, R2, 0x1 ;  /* 0x000000010203781a */ /* 0x000fc80000000200 */
[----:B------:R-:W-:-:S04]  /*00c0*/  LEA.HI R3, R3, R0, RZ, 0x7 ;  /* 0x0000000003037211 */ /* 0x000fc800078f38ff */
[----:B------:R-:W-:-:S04]  /*00d0*/  LOP3.LUT R3, R3, 0xffffff80, RZ, 0xc0, !PT ;  /* 0xffffff8003037812 */ /* 0x000fc800078ec0ff */
[----:B------:R-:W-:Y:S02]  /*00e0*/  IADD3 R13, R0, -R3, RZ ;  /* 0x80000003000d7210 */ /* 0x000fe40007ffe0ff */
[----:B------:R-:W1:Y:S03]  /*00f0*/  LDC.64 R2, c[0x0][0x210] ;  /* 0x00008400ff027b82 */ /* 0x000e660000000a00 */
[----:B--2---:R-:W-:-:S06]  /*0100*/  IMAD.WIDE R6, R13, 0x4, R6 ;  /* 0x000000040d067825 */ /* 0x004fcc00078e0206 */
[----:B------:R-:W2:Y:S01]  /*0110*/  LDG.E.EL R6, desc[UR4][R6.64] ;  /* 0x0000000406067981 */ /* 0x000ea2000c2e1900 */
[----:B----4-:R-:W-:-:S04]  /*0120*/  IMAD.WIDE R4, R13, 0x4, R4 ;  /* 0x000000040d047825 */ /* 0x010fc800078e0204 */
[C---:B-----5:R-:W-:Y:S02]  /*0130*/  IMAD.WIDE R8, R13.reuse, 0x4, R8 ;  /* 0x000000040d087825 */ /* 0x060fe400078e0208 */
[----:B------:R3:W4:Y:S02]  /*0140*/  LDG.E.EL R5, desc[UR4][R4.64] ;  /* 0x0000000404057981 */ /* 0x000724000c2e1900 */
[----:B0-----:R-:W-:Y:S02]  /*0150*/  IMAD.WIDE R10, R13, 0x4, R10 ;  /* 0x000000040d0a7825 */ /* 0x001fe400078e020a */
[----:B------:R-:W5:Y:S02]  /*0160*/  LDG.E.EL R8, desc[UR4][R8.64] ;  /* 0x0000000408087981 */ /* 0x000f64000c2e1900 */
[C---:B-1----:R-:W-:Y:S02]  /*0170*/  IMAD.WIDE R2, R0.reuse, 0x4, R2 ;  /* 0x0000000400027825 */ /* 0x042fe400078e0202 */
[----:B------:R-:W5:Y:S04]  /*0180*/  LDG.E.EL R11, desc[UR4][R10.64] ;  /* 0x000000040a0b7981 */ /* 0x000f68000c2e1900 */
[----:B------:R0:W4:Y:S01]  /*0190*/  LDG.E R12, desc[UR4][R2.64] ;  /* 0x00000004020c7981 */ /* 0x000122000c1e1900 */
[----:B---3--:R-:W-:Y:S01]  /*01a0*/  HFMA2.MMA R4, -RZ, RZ, 1.625, 0 ;  /* 0x3e800000ff047435 */ /* 0x008fe200000001ff */
[----:B0-----:R-:W0:Y:S02]  /*01b0*/  LDC.64 R2, c[0x0][0x238] ;  /* 0x00008e00ff027b82 */ /* 0x001e240000000a00 */
[----:B0-----:R-:W-:-:S04]  /*01c0*/  IMAD.WIDE R2, R0, 0x4, R2 ;  /* 0x0000000400027825 */ /* 0x001fc800078e0202 */
[----:B--2---:R-:W-:-:S04]  /*01d0*/  FADD R6, R6, 9.9999997473787516356e-06 ;  /* 0x3727c5ac06067421 */ /* 0x004fc80000000000 */
[----:B------:R-:W0:Y:S02]  /*01e0*/  MUFU.SQRT R7, R6 ;  /* 0x0000000600077308 */ /* 0x000e240000002000 */
[C---:B0-----:R-:W-:Y:S02]  /*01f0*/  FSETP.GT.AND P0, PT, R7.reuse, 8.50705917302346158658e+37, PT ;  /* 0x7e8000000700780b */ /* 0x041fe40003f04000 */
[----:B------:R-:W-:-:S11]  /*0200*/  FSETP.GEU.AND P1, PT, R7, 1.175494350822287508e-38, PT ;  /* 0x008000000700780b */ /* 0x000fd60003f2e000 */
[----:B------:R-:W-:-:S04]  /*0210*/  @P0 FMUL R7, R7, 0.25 ;  /* 0x3e80000007070820 */ /* 0x000fc80000400000 */
[----:B------:R-:W-:-:S06]  /*0220*/  @!P1 FMUL R7, R7, 16777216 ;  /* 0x4b80000007079820 */ /* 0x000fcc0000400000 */
[----:B------:R-:W0:Y:S01]  /*0230*/  MUFU.RCP R7, R7 ;  /* 0x0000000700077308 */ /* 0x000e220000001000 */
[----:B------:R-:W-:Y:S01]  /*0240*/  FSEL R4, R4, 1, P0 ;  /* 0x3f80000004047808 */ /* 0x000fe20000000000 */
[----:B----4-:R-:W-:-:S04]  /*0250*/  FADD R5, R12, -R5 ;  /* 0x800000050c057221 */ /* 0x010fc80000000000 */
[----:B------:R-:W-:-:S04]  /*0260*/  @!P1 FMUL R4, R4, 16777216 ;  /* 0x4b80000004049820 */ /* 0x000fc80000400000 */
[----:B0-----:R-:W-:-:S04]  /*0270*/  FMUL R4, R7, R4 ;  /* 0x0000000407047220 */ /* 0x001fc80000400000 */
[----:B------:R-:W-:-:S04]  /*0280*/  FMUL R4, R5, R4 ;  /* 0x0000000405047220 */ /* 0x000fc80000400000 */
[----:B-----5:R-:W-:-:S05]  /*0290*/  FFMA R11, R8, R4, R11 ;  /* 0x00000004080b7223 */ /* 0x020fca000000000b */
[----:B------:R-:W-:Y:S01]  /*02a0*/  STG.E desc[UR4][R2.64], R11 ;  /* 0x0000000b02007986 */ /* 0x000fe2000c101904 */
[----:B------:R-:W-:Y:S05]  /*02b0*/  EXIT ;  /* 0x000000000000794d */ /* 0x000fea0003800000 */
.L_x_0:
[----:B------:R-:W-:-:S00]  /*02c0*/  BRA `(.L_x_0) ;  /* 0xfffffffc00fc7947 */ /* 0x000fc0000383ffff */
[----:B------:R-:W-:-:S00]  /*02d0*/  NOP ;  /* 0x0000000000007918 */ /* 0x000fc00000000000 */
        /* <DEDUP_REMOVED lines=10> */
.L_x_1:


//--------------------- .nv.global.init           --------------------------
	.section	.nv.global.init,"aw",@progbits
.nv.global.init:
	.type		_$_str,@object
	.size		_$_str,(_$_str_$_2 - _$_str)
_$_str:
        /*0000*/ 	.byte	0x5f, 0x5f, 0x43, 0x55, 0x44, 0x41, 0x5f, 0x46, 0x54, 0x5a, 0x00
	.type		_$_str_$_2,@object
	.size		_$_str_$_2,(.L_1 - _$_str_$_2)
_$_str_$_2:
        /*000b*/ 	.byte	0x5f, 0x5f, 0x43, 0x55, 0x44, 0x41, 0x5f, 0x50, 0x52, 0x45, 0x43, 0x5f, 0x53, 0x51, 0x52, 0x54
        /*001b*/ 	.byte	0x00
.L_1:


//--------------------- .nv.constant0.triton_poi_fused__native_batch_norm_legit_no_training_4 --------------------------
	.section	.nv.constant0.triton_poi_fused__native_batch_norm_legit_no_training_4,"a",@progbits
	.sectionflags	@""
	.align	4
.nv.constant0.triton_poi_fused__native_batch_norm_legit_no_training_4:
	.zero		580
